//
// Generated by NVIDIA NVVM Compiler
//
// Compiler Build ID: CL-36424714
// Cuda compilation tools, release 13.0, V13.0.88
// Based on NVVM 20.0.0
//

.version 9.0
.target sm_100
.address_size 64

	// .globl	fill_float

.visible .entry fill_float(
	.param .u64 .ptr .align 1 fill_float_param_0,
	.param .u64 fill_float_param_1,
	.param .f32 fill_float_param_2
)
{
	.reg .pred 	%p<3>;
	.reg .b32 	%r<10>;
	.reg .b32 	%f<2>;
	.reg .b64 	%rd<10>;

	ld.param.u64 	%rd5, [fill_float_param_0];
	ld.param.u64 	%rd6, [fill_float_param_1];
	ld.param.f32 	%f1, [fill_float_param_2];
	mov.u32 	%r6, %ctaid.x;
	mov.u32 	%r1, %ntid.x;
	mov.u32 	%r7, %tid.x;
	mad.lo.s32 	%r9, %r6, %r1, %r7;
	cvt.s64.s32 	%rd9, %r9;
	setp.le.u64 	%p1, %rd6, %rd9;
	@%p1 bra 	$L__BB0_3;
	mov.u32 	%r8, %nctaid.x;
	mul.lo.s32 	%r3, %r8, %r1;
	cvta.to.global.u64 	%rd2, %rd5;
$L__BB0_2:
	shl.b64 	%rd7, %rd9, 2;
	add.s64 	%rd8, %rd2, %rd7;
	st.global.f32 	[%rd8], %f1;
	add.s32 	%r9, %r9, %r3;
	cvt.s64.s32 	%rd9, %r9;
	setp.gt.u64 	%p2, %rd6, %rd9;
	@%p2 bra 	$L__BB0_2;
$L__BB0_3:
	ret;

}
	// .globl	fill_double
.visible .entry fill_double(
	.param .u64 .ptr .align 1 fill_double_param_0,
	.param .u64 fill_double_param_1,
	.param .f64 fill_double_param_2
)
{
	.reg .pred 	%p<3>;
	.reg .b32 	%r<10>;
	.reg .b64 	%rd<10>;
	.reg .b64 	%fd<2>;

	ld.param.u64 	%rd5, [fill_double_param_0];
	ld.param.u64 	%rd6, [fill_double_param_1];
	ld.param.f64 	%fd1, [fill_double_param_2];
	mov.u32 	%r6, %ctaid.x;
	mov.u32 	%r1, %ntid.x;
	mov.u32 	%r7, %tid.x;
	mad.lo.s32 	%r9, %r6, %r1, %r7;
	cvt.s64.s32 	%rd9, %r9;
	setp.le.u64 	%p1, %rd6, %rd9;
	@%p1 bra 	$L__BB1_3;
	mov.u32 	%r8, %nctaid.x;
	mul.lo.s32 	%r3, %r8, %r1;
	cvta.to.global.u64 	%rd2, %rd5;
$L__BB1_2:
	shl.b64 	%rd7, %rd9, 3;
	add.s64 	%rd8, %rd2, %rd7;
	st.global.f64 	[%rd8], %fd1;
	add.s32 	%r9, %r9, %r3;
	cvt.s64.s32 	%rd9, %r9;
	setp.gt.u64 	%p2, %rd6, %rd9;
	@%p2 bra 	$L__BB1_2;
$L__BB1_3:
	ret;

}
	// .globl	axpy_float
.visible .entry axpy_float(
	.param .f32 axpy_float_param_0,
	.param .u64 .ptr .align 1 axpy_float_param_1,
	.param .u64 .ptr .align 1 axpy_float_param_2,
	.param .u64 axpy_float_param_3
)
{
	.reg .pred 	%p<3>;
	.reg .b32 	%r<10>;
	.reg .b32 	%f<5>;
	.reg .b64 	%rd<13>;

	ld.param.f32 	%f1, [axpy_float_param_0];
	ld.param.u64 	%rd6, [axpy_float_param_1];
	ld.param.u64 	%rd7, [axpy_float_param_2];
	ld.param.u64 	%rd8, [axpy_float_param_3];
	mov.u32 	%r6, %ctaid.x;
	mov.u32 	%r1, %ntid.x;
	mov.u32 	%r7, %tid.x;
	mad.lo.s32 	%r9, %r6, %r1, %r7;
	cvt.s64.s32 	%rd12, %r9;
	setp.le.u64 	%p1, %rd8, %rd12;
	@%p1 bra 	$L__BB2_3;
	mov.u32 	%r8, %nctaid.x;
	mul.lo.s32 	%r3, %r8, %r1;
	cvta.to.global.u64 	%rd2, %rd6;
	cvta.to.global.u64 	%rd3, %rd7;
$L__BB2_2:
	shl.b64 	%rd9, %rd12, 2;
	add.s64 	%rd10, %rd2, %rd9;
	ld.global.f32 	%f2, [%rd10];
	add.s64 	%rd11, %rd3, %rd9;
	ld.global.f32 	%f3, [%rd11];
	fma.rn.f32 	%f4, %f1, %f2, %f3;
	st.global.f32 	[%rd11], %f4;
	add.s32 	%r9, %r9, %r3;
	cvt.s64.s32 	%rd12, %r9;
	setp.gt.u64 	%p2, %rd8, %rd12;
	@%p2 bra 	$L__BB2_2;
$L__BB2_3:
	ret;

}
	// .globl	axpy_double
.visible .entry axpy_double(
	.param .f64 axpy_double_param_0,
	.param .u64 .ptr .align 1 axpy_double_param_1,
	.param .u64 .ptr .align 1 axpy_double_param_2,
	.param .u64 axpy_double_param_3
)
{
	.reg .pred 	%p<3>;
	.reg .b32 	%r<10>;
	.reg .b64 	%rd<13>;
	.reg .b64 	%fd<5>;

	ld.param.f64 	%fd1, [axpy_double_param_0];
	ld.param.u64 	%rd6, [axpy_double_param_1];
	ld.param.u64 	%rd7, [axpy_double_param_2];
	ld.param.u64 	%rd8, [axpy_double_param_3];
	mov.u32 	%r6, %ctaid.x;
	mov.u32 	%r1, %ntid.x;
	mov.u32 	%r7, %tid.x;
	mad.lo.s32 	%r9, %r6, %r1, %r7;
	cvt.s64.s32 	%rd12, %r9;
	setp.le.u64 	%p1, %rd8, %rd12;
	@%p1 bra 	$L__BB3_3;
	mov.u32 	%r8, %nctaid.x;
	mul.lo.s32 	%r3, %r8, %r1;
	cvta.to.global.u64 	%rd2, %rd6;
	cvta.to.global.u64 	%rd3, %rd7;
$L__BB3_2:
	shl.b64 	%rd9, %rd12, 3;
	add.s64 	%rd10, %rd2, %rd9;
	ld.global.f64 	%fd2, [%rd10];
	add.s64 	%rd11, %rd3, %rd9;
	ld.global.f64 	%fd3, [%rd11];
	fma.rn.f64 	%fd4, %fd1, %fd2, %fd3;
	st.global.f64 	[%rd11], %fd4;
	add.s32 	%r9, %r9, %r3;
	cvt.s64.s32 	%rd12, %r9;
	setp.gt.u64 	%p2, %rd8, %rd12;
	@%p2 bra 	$L__BB3_2;
$L__BB3_3:
	ret;

}


// ===== COMPILED SASS (sm_100) =====

	.target	sm_100

	.elftype	@"ET_EXEC"


//--------------------- .note.nv.tkinfo           --------------------------
	.section	.note.nv.tkinfo,"",@"SHT_NOTE"
	.sectionflags	@"SHF_NOTE_NV_TKINFO"
	.tkinfo
        /*0018*/ 	.word	0x00000002
        /*0030*/ 	.string	""
        /*0030*/ 	.string	"ptxas"
        /*0030*/ 	.string	"Cuda compilation tools, release 13.0, V13.0.88"
        /*0030*/ 	.string	"Build cuda_13.0.r13.0/compiler.36424714_0"
        /*0030*/ 	.string	"-arch sm_100 -m 64 "



//--------------------- .note.nv.cuinfo           --------------------------
	.section	.note.nv.cuinfo,"",@"SHT_NOTE"
	.sectionflags	@"SHF_NOTE_NV_CUINFO"
        /*0018*/ 	.short	0x0002
        /*001a*/ 	.short	0x0064
        /*001c*/ 	.short	0x0082
	.zero		2


//--------------------- .nv.info                  --------------------------
	.section	.nv.info,"",@"SHT_CUDA_INFO"
	.align	4


	//----- nvinfo : EIATTR_REGCOUNT
	.align		4
        /*0000*/ 	.byte	0x04, 0x2f
        /*0002*/ 	.short	(.L_1 - .L_0)
	.align		4
.L_0:
        /*0004*/ 	.word	index@(fill_float)
        /*0008*/ 	.word	0x0000000c


	//----- nvinfo : EIATTR_FRAME_SIZE
	.align		4
.L_1:
        /*000c*/ 	.byte	0x04, 0x11
        /*000e*/ 	.short	(.L_3 - .L_2)
	.align		4
.L_2:
        /*0010*/ 	.word	index@(fill_float)
        /*0014*/ 	.word	0x00000000


	//----- nvinfo : EIATTR_REGCOUNT
	.align		4
.L_3:
        /*0018*/ 	.byte	0x04, 0x2f
        /*001a*/ 	.short	(.L_5 - .L_4)
	.align		4
.L_4:
        /*001c*/ 	.word	index@(fill_double)
        /*0020*/ 	.word	0x0000000c


	//----- nvinfo : EIATTR_FRAME_SIZE
	.align		4
.L_5:
        /*0024*/ 	.byte	0x04, 0x11
        /*0026*/ 	.short	(.L_7 - .L_6)
	.align		4
.L_6:
        /*0028*/ 	.word	index@(fill_double)
        /*002c*/ 	.word	0x00000000


	//----- nvinfo : EIATTR_REGCOUNT
	.align		4
.L_7:
        /*0030*/ 	.byte	0x04, 0x2f
        /*0032*/ 	.short	(.L_9 - .L_8)
	.align		4
.L_8:
        /*0034*/ 	.word	index@(axpy_float)
        /*0038*/ 	.word	0x0000000e


	//----- nvinfo : EIATTR_FRAME_SIZE
	.align		4
.L_9:
        /*003c*/ 	.byte	0x04, 0x11
        /*003e*/ 	.short	(.L_11 - .L_10)
	.align		4
.L_10:
        /*0040*/ 	.word	index@(axpy_float)
        /*0044*/ 	.word	0x00000000


	//----- nvinfo : EIATTR_REGCOUNT
	.align		4
.L_11:
        /*0048*/ 	.byte	0x04, 0x2f
        /*004a*/ 	.short	(.L_13 - .L_12)
	.align		4
.L_12:
        /*004c*/ 	.word	index@(axpy_double)
        /*0050*/ 	.word	0x0000000e


	//----- nvinfo : EIATTR_FRAME_SIZE
	.align		4
.L_13:
        /*0054*/ 	.byte	0x04, 0x11
        /*0056*/ 	.short	(.L_15 - .L_14)
	.align		4
.L_14:
        /*0058*/ 	.word	index@(axpy_double)
        /*005c*/ 	.word	0x00000000


	//----- nvinfo : EIATTR_MIN_STACK_SIZE
	.align		4
.L_15:
        /*0060*/ 	.byte	0x04, 0x12
        /*0062*/ 	.short	(.L_17 - .L_16)
	.align		4
.L_16:
        /*0064*/ 	.word	index@(axpy_double)
        /*0068*/ 	.word	0x00000000


	//----- nvinfo : EIATTR_MIN_STACK_SIZE
	.align		4
.L_17:
        /*006c*/ 	.byte	0x04, 0x12
        /*006e*/ 	.short	(.L_19 - .L_18)
	.align		4
.L_18:
        /*0070*/ 	.word	index@(axpy_float)
        /*0074*/ 	.word	0x00000000


	//----- nvinfo : EIATTR_MIN_STACK_SIZE
	.align		4
.L_19:
        /*0078*/ 	.byte	0x04, 0x12
        /*007a*/ 	.short	(.L_21 - .L_20)
	.align		4
.L_20:
        /*007c*/ 	.word	index@(fill_double)
        /*0080*/ 	.word	0x00000000


	//----- nvinfo : EIATTR_MIN_STACK_SIZE
	.align		4
.L_21:
        /*0084*/ 	.byte	0x04, 0x12
        /*0086*/ 	.short	(.L_23 - .L_22)
	.align		4
.L_22:
        /*0088*/ 	.word	index@(fill_float)
        /*008c*/ 	.word	0x00000000
.L_23:


//--------------------- .nv.compat                --------------------------
	.section	.nv.compat,"",@"SHT_CUDA_COMPAT_INFO"
	.align	4
        /*0000*/ 	.byte	0x02, 0x09, 0x00, 0x00, 0x02, 0x02, 0x01, 0x00, 0x02, 0x05, 0x05, 0x00, 0x03, 0x07, 0x01, 0x01
        /*0010*/ 	.byte	0x02, 0x03, 0x00, 0x00, 0x02, 0x06, 0x01, 0x00, 0x04, 0x0b, 0x08, 0x00, 0x01, 0x00, 0x00, 0x00
        /*0020*/ 	.byte	0x00, 0x00, 0x00, 0x00


//--------------------- .nv.info.axpy_double      --------------------------
	.section	.nv.info.axpy_double,"",@"SHT_CUDA_INFO"
	.sectionflags	@""
	.align	4


	//----- nvinfo : EIATTR_CUDA_API_VERSION
	.align		4
        /*0000*/ 	.byte	0x04, 0x37
        /*0002*/ 	.short	(.L_25 - .L_24)
.L_24:
        /*0004*/ 	.word	0x00000082


	//----- nvinfo : EIATTR_KPARAM_INFO
	.align		4
.L_25:
        /*0008*/ 	.byte	0x04, 0x17
        /*000a*/ 	.short	(.L_27 - .L_26)
.L_26:
        /*000c*/ 	.word	0x00000000
        /*0010*/ 	.short	0x0003
        /*0012*/ 	.short	0x0018
        /*0014*/ 	.byte	0x00, 0xf0, 0x21, 0x00


	//----- nvinfo : EIATTR_KPARAM_INFO
	.align		4
.L_27:
        /*0018*/ 	.byte	0x04, 0x17
        /*001a*/ 	.short	(.L_29 - .L_28)
.L_28:
        /*001c*/ 	.word	0x00000000
        /*0020*/ 	.short	0x0002
        /*0022*/ 	.short	0x0010
        /*0024*/ 	.byte	0x00, 0xf5, 0x21, 0x00


	//----- nvinfo : EIATTR_KPARAM_INFO
	.align		4
.L_29:
        /*0028*/ 	.byte	0x04, 0x17
        /*002a*/ 	.short	(.L_31 - .L_30)
.L_30:
        /*002c*/ 	.word	0x00000000
        /*0030*/ 	.short	0x0001
        /*0032*/ 	.short	0x0008
        /*0034*/ 	.byte	0x00, 0xf5, 0x21, 0x00


	//----- nvinfo : EIATTR_KPARAM_INFO
	.align		4
.L_31:
        /*0038*/ 	.byte	0x04, 0x17
        /*003a*/ 	.short	(.L_33 - .L_32)
.L_32:
        /*003c*/ 	.word	0x00000000
        /*0040*/ 	.short	0x0000
        /*0042*/ 	.short	0x0000
        /*0044*/ 	.byte	0x00, 0xf0, 0x21, 0x00


	//----- nvinfo : EIATTR_SPARSE_MMA_MASK
	.align		4
.L_33:
        /*0048*/ 	.byte	0x03, 0x50
        /*004a*/ 	.short	0x0000


	//----- nvinfo : EIATTR_MAXREG_COUNT
	.align		4
        /*004c*/ 	.byte	0x03, 0x1b
        /*004e*/ 	.short	0x00ff


	//----- nvinfo : EIATTR_MERCURY_ISA_VERSION
	.align		4
        /*0050*/ 	.byte	0x03, 0x5f
        /*0052*/ 	.short	0x0101


	//----- nvinfo : EIATTR_VRC_CTA_INIT_COUNT
	.align		4
        /*0054*/ 	.byte	0x02, 0x4a
	.zero		1
	.zero		1


	//----- nvinfo : EIATTR_EXIT_INSTR_OFFSETS
	.align		4
        /*0058*/ 	.byte	0x04, 0x1c
        /*005a*/ 	.short	(.L_35 - .L_34)


	//   ....[0]....
.L_34:
        /*005c*/ 	.word	0x00000090


	//   ....[1]....
        /*0060*/ 	.word	0x00000220


	//----- nvinfo : EIATTR_CRS_STACK_SIZE
	.align		4
.L_35:
        /*0064*/ 	.byte	0x04, 0x1e
        /*0066*/ 	.short	(.L_37 - .L_36)
.L_36:
        /*0068*/ 	.word	0x00000000


	//----- nvinfo : EIATTR_CBANK_PARAM_SIZE
	.align		4
.L_37:
        /*006c*/ 	.byte	0x03, 0x19
        /*006e*/ 	.short	0x0020


	//----- nvinfo : EIATTR_PARAM_CBANK
	.align		4
        /*0070*/ 	.byte	0x04, 0x0a
        /*0072*/ 	.short	(.L_39 - .L_38)
	.align		4
.L_38:
        /*0074*/ 	.word	index@(.nv.constant0.axpy_double)
        /*0078*/ 	.short	0x0380
        /*007a*/ 	.short	0x0020


	//----- nvinfo : EIATTR_SW_WAR
	.align		4
.L_39:
        /*007c*/ 	.byte	0x04, 0x36
        /*007e*/ 	.short	(.L_41 - .L_40)
.L_40:
        /*0080*/ 	.word	0x00000008
.L_41:


//--------------------- .nv.info.axpy_float       --------------------------
	.section	.nv.info.axpy_float,"",@"SHT_CUDA_INFO"
	.sectionflags	@""
	.align	4


	//----- nvinfo : EIATTR_CUDA_API_VERSION
	.align		4
        /*0000*/ 	.byte	0x04, 0x37
        /*0002*/ 	.short	(.L_43 - .L_42)
.L_42:
        /*0004*/ 	.word	0x00000082


	//----- nvinfo : EIATTR_KPARAM_INFO
	.align		4
.L_43:
        /*0008*/ 	.byte	0x04, 0x17
        /*000a*/ 	.short	(.L_45 - .L_44)
.L_44:
        /*000c*/ 	.word	0x00000000
        /*0010*/ 	.short	0x0003
        /*0012*/ 	.short	0x0018
        /*0014*/ 	.byte	0x00, 0xf0, 0x21, 0x00


	//----- nvinfo : EIATTR_KPARAM_INFO
	.align		4
.L_45:
        /*0018*/ 	.byte	0x04, 0x17
        /*001a*/ 	.short	(.L_47 - .L_46)
.L_46:
        /*001c*/ 	.word	0x00000000
        /*0020*/ 	.short	0x0002
        /*0022*/ 	.short	0x0010
        /*0024*/ 	.byte	0x00, 0xf5, 0x21, 0x00


	//----- nvinfo : EIATTR_KPARAM_INFO
	.align		4
.L_47:
        /*0028*/ 	.byte	0x04, 0x17
        /*002a*/ 	.short	(.L_49 - .L_48)
.L_48:
        /*002c*/ 	.word	0x00000000
        /*0030*/ 	.short	0x0001
        /*0032*/ 	.short	0x0008
        /*0034*/ 	.byte	0x00, 0xf5, 0x21, 0x00


	//----- nvinfo : EIATTR_KPARAM_INFO
	.align		4
.L_49:
        /*0038*/ 	.byte	0x04, 0x17
        /*003a*/ 	.short	(.L_51 - .L_50)
.L_50:
        /*003c*/ 	.word	0x00000000
        /*0040*/ 	.short	0x0000
        /*0042*/ 	.short	0x0000
        /*0044*/ 	.byte	0x00, 0xf0, 0x11, 0x00


	//----- nvinfo : EIATTR_SPARSE_MMA_MASK
	.align		4
.L_51:
        /*0048*/ 	.byte	0x03, 0x50
        /*004a*/ 	.short	0x0000


	//----- nvinfo : EIATTR_MAXREG_COUNT
	.align		4
        /*004c*/ 	.byte	0x03, 0x1b
        /*004e*/ 	.short	0x00ff


	//----- nvinfo : EIATTR_MERCURY_ISA_VERSION
	.align		4
        /*0050*/ 	.byte	0x03, 0x5f
        /*0052*/ 	.short	0x0101


	//----- nvinfo : EIATTR_VRC_CTA_INIT_COUNT
	.align		4
        /*0054*/ 	.byte	0x02, 0x4a
	.zero		1
	.zero		1


	//----- nvinfo : EIATTR_EXIT_INSTR_OFFSETS
	.align		4
        /*0058*/ 	.byte	0x04, 0x1c
        /*005a*/ 	.short	(.L_53 - .L_52)


	//   ....[0]....
.L_52:
        /*005c*/ 	.word	0x00000090


	//   ....[1]....
        /*0060*/ 	.word	0x00000220


	//----- nvinfo : EIATTR_CRS_STACK_SIZE
	.align		4
.L_53:
        /*0064*/ 	.byte	0x04, 0x1e
        /*0066*/ 	.short	(.L_55 - .L_54)
.L_54:
        /*0068*/ 	.word	0x00000000


	//----- nvinfo : EIATTR_CBANK_PARAM_SIZE
	.align		4
.L_55:
        /*006c*/ 	.byte	0x03, 0x19
        /*006e*/ 	.short	0x0020


	//----- nvinfo : EIATTR_PARAM_CBANK
	.align		4
        /*0070*/ 	.byte	0x04, 0x0a
        /*0072*/ 	.short	(.L_57 - .L_56)
	.align		4
.L_56:
        /*0074*/ 	.word	index@(.nv.constant0.axpy_float)
        /*0078*/ 	.short	0x0380
        /*007a*/ 	.short	0x0020


	//----- nvinfo : EIATTR_SW_WAR
	.align		4
.L_57:
        /*007c*/ 	.byte	0x04, 0x36
        /*007e*/ 	.short	(.L_59 - .L_58)
.L_58:
        /*0080*/ 	.word	0x00000008
.L_59:


//--------------------- .nv.info.fill_double      --------------------------
	.section	.nv.info.fill_double,"",@"SHT_CUDA_INFO"
	.sectionflags	@""
	.align	4


	//----- nvinfo : EIATTR_CUDA_API_VERSION
	.align		4
        /*0000*/ 	.byte	0x04, 0x37
        /*0002*/ 	.short	(.L_61 - .L_60)
.L_60:
        /*0004*/ 	.word	0x00000082


	//----- nvinfo : EIATTR_KPARAM_INFO
	.align		4
.L_61:
        /*0008*/ 	.byte	0x04, 0x17
        /*000a*/ 	.short	(.L_63 - .L_62)
.L_62:
        /*000c*/ 	.word	0x00000000
        /*0010*/ 	.short	0x0002
        /*0012*/ 	.short	0x0010
        /*0014*/ 	.byte	0x00, 0xf0, 0x21, 0x00


	//----- nvinfo : EIATTR_KPARAM_INFO
	.align		4
.L_63:
        /*0018*/ 	.byte	0x04, 0x17
        /*001a*/ 	.short	(.L_65 - .L_64)
.L_64:
        /*001c*/ 	.word	0x00000000
        /*0020*/ 	.short	0x0001
        /*0022*/ 	.short	0x0008
        /*0024*/ 	.byte	0x00, 0xf0, 0x21, 0x00


	//----- nvinfo : EIATTR_KPARAM_INFO
	.align		4
.L_65:
        /*0028*/ 	.byte	0x04, 0x17
        /*002a*/ 	.short	(.L_67 - .L_66)
.L_66:
        /*002c*/ 	.word	0x00000000
        /*0030*/ 	.short	0x0000
        /*0032*/ 	.short	0x0000
        /*0034*/ 	.byte	0x00, 0xf5, 0x21, 0x00


	//----- nvinfo : EIATTR_SPARSE_MMA_MASK
	.align		4
.L_67:
        /*0038*/ 	.byte	0x03, 0x50
        /*003a*/ 	.short	0x0000


	//----- nvinfo : EIATTR_MAXREG_COUNT
	.align		4
        /*003c*/ 	.byte	0x03, 0x1b
        /*003e*/ 	.short	0x00ff


	//----- nvinfo : EIATTR_MERCURY_ISA_VERSION
	.align		4
        /*0040*/ 	.byte	0x03, 0x5f
        /*0042*/ 	.short	0x0101


	//----- nvinfo : EIATTR_VRC_CTA_INIT_COUNT
	.align		4
        /*0044*/ 	.byte	0x02, 0x4a
	.zero		1
	.zero		1


	//----- nvinfo : EIATTR_EXIT_INSTR_OFFSETS
	.align		4
        /*0048*/ 	.byte	0x04, 0x1c
        /*004a*/ 	.short	(.L_69 - .L_68)


	//   ....[0]....
.L_68:
        /*004c*/ 	.word	0x00000090


	//   ....[1]....
        /*0050*/ 	.word	0x000001a0


	//----- nvinfo : EIATTR_CRS_STACK_SIZE
	.align		4
.L_69:
        /*0054*/ 	.byte	0x04, 0x1e
        /*0056*/ 	.short	(.L_71 - .L_70)
.L_70:
        /*0058*/ 	.word	0x00000000


	//----- nvinfo : EIATTR_CBANK_PARAM_SIZE
	.align		4
.L_71:
        /*005c*/ 	.byte	0x03, 0x19
        /*005e*/ 	.short	0x0018


	//----- nvinfo : EIATTR_PARAM_CBANK
	.align		4
        /*0060*/ 	.byte	0x04, 0x0a
        /*0062*/ 	.short	(.L_73 - .L_72)
	.align		4
.L_72:
        /*0064*/ 	.word	index@(.nv.constant0.fill_double)
        /*0068*/ 	.short	0x0380
        /*006a*/ 	.short	0x0018


	//----- nvinfo : EIATTR_SW_WAR
	.align		4
.L_73:
        /*006c*/ 	.byte	0x04, 0x36
        /*006e*/ 	.short	(.L_75 - .L_74)
.L_74:
        /*0070*/ 	.word	0x00000008
.L_75:


//--------------------- .nv.info.fill_float       --------------------------
	.section	.nv.info.fill_float,"",@"SHT_CUDA_INFO"
	.sectionflags	@""
	.align	4


	//----- nvinfo : EIATTR_CUDA_API_VERSION
	.align		4
        /*0000*/ 	.byte	0x04, 0x37
        /*0002*/ 	.short	(.L_77 - .L_76)
.L_76:
        /*0004*/ 	.word	0x00000082


	//----- nvinfo : EIATTR_KPARAM_INFO
	.align		4
.L_77:
        /*0008*/ 	.byte	0x04, 0x17
        /*000a*/ 	.short	(.L_79 - .L_78)
.L_78:
        /*000c*/ 	.word	0x00000000
        /*0010*/ 	.short	0x0002
        /*0012*/ 	.short	0x0010
        /*0014*/ 	.byte	0x00, 0xf0, 0x11, 0x00


	//----- nvinfo : EIATTR_KPARAM_INFO
	.align		4
.L_79:
        /*0018*/ 	.byte	0x04, 0x17
        /*001a*/ 	.short	(.L_81 - .L_80)
.L_80:
        /*001c*/ 	.word	0x00000000
        /*0020*/ 	.short	0x0001
        /*0022*/ 	.short	0x0008
        /*0024*/ 	.byte	0x00, 0xf0, 0x21, 0x00


	//----- nvinfo : EIATTR_KPARAM_INFO
	.align		4
.L_81:
        /*0028*/ 	.byte	0x04, 0x17
        /*002a*/ 	.short	(.L_83 - .L_82)
.L_82:
        /*002c*/ 	.word	0x00000000
        /*0030*/ 	.short	0x0000
        /*0032*/ 	.short	0x0000
        /*0034*/ 	.byte	0x00, 0xf5, 0x21, 0x00


	//----- nvinfo : EIATTR_SPARSE_MMA_MASK
	.align		4
.L_83:
        /*0038*/ 	.byte	0x03, 0x50
        /*003a*/ 	.short	0x0000


	//----- nvinfo : EIATTR_MAXREG_COUNT
	.align		4
        /*003c*/ 	.byte	0x03, 0x1b
        /*003e*/ 	.short	0x00ff


	//----- nvinfo : EIATTR_MERCURY_ISA_VERSION
	.align		4
        /*0040*/ 	.byte	0x03, 0x5f
        /*0042*/ 	.short	0x0101


	//----- nvinfo : EIATTR_VRC_CTA_INIT_COUNT
	.align		4
        /*0044*/ 	.byte	0x02, 0x4a
	.zero		1
	.zero		1


	//----- nvinfo : EIATTR_EXIT_INSTR_OFFSETS
	.align		4
        /*0048*/ 	.byte	0x04, 0x1c
        /*004a*/ 	.short	(.L_85 - .L_84)


	//   ....[0]....
.L_84:
        /*004c*/ 	.word	0x00000090


	//   ....[1]....
        /*0050*/ 	.word	0x000001a0


	//----- nvinfo : EIATTR_CRS_STACK_SIZE
	.align		4
.L_85:
        /*0054*/ 	.byte	0x04, 0x1e
        /*0056*/ 	.short	(.L_87 - .L_86)
.L_86:
        /*0058*/ 	.word	0x00000000


	//----- nvinfo : EIATTR_CBANK_PARAM_SIZE
	.align		4
.L_87:
        /*005c*/ 	.byte	0x03, 0x19
        /*005e*/ 	.short	0x0014


	//----- nvinfo : EIATTR_PARAM_CBANK
	.align		4
        /*0060*/ 	.byte	0x04, 0x0a
        /*0062*/ 	.short	(.L_89 - .L_88)
	.align		4
.L_88:
        /*0064*/ 	.word	index@(.nv.constant0.fill_float)
        /*0068*/ 	.short	0x0380
        /*006a*/ 	.short	0x0014


	//----- nvinfo : EIATTR_SW_WAR
	.align		4
.L_89:
        /*006c*/ 	.byte	0x04, 0x36
        /*006e*/ 	.short	(.L_91 - .L_90)
.L_90:
        /*0070*/ 	.word	0x00000008
.L_91:


//--------------------- .nv.callgraph             --------------------------
	.section	.nv.callgraph,"",@"SHT_CUDA_CALLGRAPH"
	.align	4
	.sectionentsize	8
	.align		4
        /*0000*/ 	.word	0x00000000
	.align		4
        /*0004*/ 	.word	0xffffffff
	.align		4
        /*0008*/ 	.word	0x00000000
	.align		4
        /*000c*/ 	.word	0xfffffffe
	.align		4
        /*0010*/ 	.word	0x00000000
	.align		4
        /*0014*/ 	.word	0xfffffffd
	.align		4
        /*0018*/ 	.word	0x00000000
	.align		4
        /*001c*/ 	.word	0xfffffffc


//--------------------- .text.axpy_double         --------------------------
	.section	.text.axpy_double,"ax",@progbits
	.align	128
        .global         axpy_double
        .type           axpy_double,@function
        .size           axpy_double,(.L_x_8 - axpy_double)
        .other          axpy_double,@"STO_CUDA_ENTRY STV_DEFAULT"
axpy_double:
.text.axpy_double:
[----:B------:R-:W-:Y:S01]  /*0000*/  LDC R1, c[0x0][0x37c] ;  /* 0x0000df00ff017b82 */ /* 0x000fe20000000800 */
[----:B------:R-:W0:Y:S07]  /*0010*/  S2R R0, SR_TID.X ;  /* 0x0000000000007919 */ /* 0x000e2e0000002100 */
[----:B------:R-:W0:Y:S01]  /*0020*/  S2UR UR4, SR_CTAID.X ;  /* 0x00000000000479c3 */ /* 0x000e220000002500 */
[----:B------:R-:W1:Y:S07]  /*0030*/  LDCU.64 UR8, c[0x0][0x398] ;  /* 0x00007300ff0877ac */ /* 0x000e6e0008000a00 */
[----:B------:R-:W0:Y:S02]  /*0040*/  LDC R11, c[0x0][0x360] ;  /* 0x0000d800ff0b7b82 */ /* 0x000e240000000800 */
[----:B0-----:R-:W-:-:S05]  /*0050*/  IMAD R0, R11, UR4, R0 ;  /* 0x000000040b007c24 */ /* 0x001fca000f8e0200 */
[----:B-1----:R-:W-:Y:S02]  /*0060*/  ISETP.GE.U32.AND P0, PT, R0, UR8, PT ;  /* 0x0000000800007c0c */ /* 0x002fe4000bf06070 */
[----:B------:R-:W-:-:S04]  /*0070*/  SHF.R.S32.HI R2, RZ, 0x1f, R0 ;  /* 0x0000001fff027819 */ /* 0x000fc80000011400 */
[----:B------:R-:W-:-:S13]  /*0080*/  ISETP.GE.U32.AND.EX P0, PT, R2, UR9, PT, P0 ;  /* 0x0000000902007c0c */ /* 0x000fda000bf06100 */
[----:B------:R-:W-:Y:S05]  /*0090*/  @P0 EXIT ;  /* 0x000000000000094d */ /* 0x000fea0003800000 */
[----:B------:R-:W0:Y:S01]  /*00a0*/  LDCU UR4, c[0x0][0x370] ;  /* 0x00006e00ff0477ac */ /* 0x000e220008000800 */
[----:B------:R-:W-:Y:S02]  /*00b0*/  IMAD.MOV.U32 R7, RZ, RZ, R2 ;  /* 0x000000ffff077224 */ /* 0x000fe400078e0002 */
[----:B------:R-:W-:Y:S01]  /*00c0*/  IMAD.MOV.U32 R6, RZ, RZ, R0 ;  /* 0x000000ffff067224 */ /* 0x000fe200078e0000 */
[----:B------:R-:W1:Y:S01]  /*00d0*/  LDCU.64 UR6, c[0x0][0x358] ;  /* 0x00006b00ff0677ac */ /* 0x000e620008000a00 */
[----:B------:R-:W2:Y:S01]  /*00e0*/  LDCU.64 UR14, c[0x0][0x380] ;  /* 0x00007000ff0e77ac */ /* 0x000ea20008000a00 */
[----:B------:R-:W3:Y:S01]  /*00f0*/  LDCU.64 UR10, c[0x0][0x388] ;  /* 0x00007100ff0a77ac */ /* 0x000ee20008000a00 */
[----:B------:R-:W4:Y:S01]  /*0100*/  LDCU.64 UR12, c[0x0][0x390] ;  /* 0x00007200ff0c77ac */ /* 0x000f220008000a00 */
[----:B0-----:R-:W-:-:S07]  /*0110*/  IMAD R11, R11, UR4, RZ ;  /* 0x000000040b0b7c24 */ /* 0x001fce000f8e02ff */
.L_x_0:
[C---:B------:R-:W-:Y:S01]  /*0120*/  IMAD.SHL.U32 R4, R6.reuse, 0x8, RZ ;  /* 0x0000000806047824 */ /* 0x040fe200078e00ff */
[----:B------:R-:W-:-:S04]  /*0130*/  SHF.L.U64.HI R2, R6, 0x3, R7 ;  /* 0x0000000306027819 */ /* 0x000fc80000010207 */
[C---:B---3--:R-:W-:Y:S02]  /*0140*/  IADD3 R8, P0, PT, R4.reuse, UR10, RZ ;  /* 0x0000000a04087c10 */ /* 0x048fe4000ff1e0ff */
[----:B----4-:R-:W-:Y:S02]  /*0150*/  IADD3 R4, P1, PT, R4, UR12, RZ ;  /* 0x0000000c04047c10 */ /* 0x010fe4000ff3e0ff */
[C---:B------:R-:W-:Y:S02]  /*0160*/  IADD3.X R9, PT, PT, R2.reuse, UR11, RZ, P0, !PT ;  /* 0x0000000b02097c10 */ /* 0x040fe400087fe4ff */
[----:B------:R-:W-:-:S03]  /*0170*/  IADD3.X R5, PT, PT, R2, UR13, RZ, P1, !PT ;  /* 0x0000000d02057c10 */ /* 0x000fc60008ffe4ff */
[----:B-1----:R-:W2:Y:S04]  /*0180*/  LDG.E.64 R2, desc[UR6][R8.64] ;  /* 0x0000000608027981 */ /* 0x002ea8000c1e1b00 */
[----:B------:R-:W2:Y:S02]  /*0190*/  LDG.E.64 R6, desc[UR6][R4.64] ;  /* 0x0000000604067981 */ /* 0x000ea4000c1e1b00 */
[----:B--2---:R-:W-:Y:S01]  /*01a0*/  DFMA R2, R2, UR14, R6 ;  /* 0x0000000e02027c2b */ /* 0x004fe20008000006 */
[----:B------:R-:W-:-:S04]  /*01b0*/  IMAD.IADD R6, R11, 0x1, R0 ;  /* 0x000000010b067824 */ /* 0x000fc800078e0200 */
[--C-:B------:R-:W-:Y:S02]  /*01c0*/  IMAD.MOV.U32 R0, RZ, RZ, R6.reuse ;  /* 0x000000ffff007224 */ /* 0x100fe400078e0006 */
[----:B------:R0:W-:Y:S01]  /*01d0*/  STG.E.64 desc[UR6][R4.64], R2 ;  /* 0x0000000204007986 */ /* 0x0001e2000c101b06 */
[----:B------:R-:W-:Y:S02]  /*01e0*/  ISETP.GE.U32.AND P0, PT, R6, UR8, PT ;  /* 0x0000000806007c0c */ /* 0x000fe4000bf06070 */
[----:B------:R-:W-:-:S04]  /*01f0*/  SHF.R.S32.HI R7, RZ, 0x1f, R6 ;  /* 0x0000001fff077819 */ /* 0x000fc80000011406 */
[----:B------:R-:W-:-:S13]  /*0200*/  ISETP.GE.U32.AND.EX P0, PT, R7, UR9, PT, P0 ;  /* 0x0000000907007c0c */ /* 0x000fda000bf06100 */
[----:B0-----:R-:W-:Y:S05]  /*0210*/  @!P0 BRA `(.L_x_0) ;  /* 0xfffffffc00c08947 */ /* 0x001fea000383ffff */
[----:B------:R-:W-:Y:S05]  /*0220*/  EXIT ;  /* 0x000000000000794d */ /* 0x000fea0003800000 */
.L_x_1:
[----:B------:R-:W-:-:S00]  /*0230*/  BRA `(.L_x_1) ;  /* 0xfffffffc00fc7947 */ /* 0x000fc0000383ffff */
[----:B------:R-:W-:-:S00]  /*0240*/  NOP ;  /* 0x0000000000007918 */ /* 0x000fc00000000000 */
        /* <DEDUP_REMOVED lines=11> */
.L_x_8:


//--------------------- .text.axpy_float          --------------------------
	.section	.text.axpy_float,"ax",@progbits
	.align	128
        .global         axpy_float
        .type           axpy_float,@function
        .size           axpy_float,(.L_x_9 - axpy_float)
        .other          axpy_float,@"STO_CUDA_ENTRY STV_DEFAULT"
axpy_float:
.text.axpy_float:
        /* <DEDUP_REMOVED lines=14> */
[----:B------:R-:W2:Y:S01]  /*00e0*/  LDCU UR5, c[0x0][0x380] ;  /* 0x00007000ff0577ac */ /* 0x000ea20008000800 */
[----:B------:R-:W3:Y:S01]  /*00f0*/  LDCU.64 UR10, c[0x0][0x388] ;  /* 0x00007100ff0a77ac */ /* 0x000ee20008000a00 */
[----:B------:R-:W4:Y:S01]  /*0100*/  LDCU.64 UR12, c[0x0][0x390] ;  /* 0x00007200ff0c77ac */ /* 0x000f220008000a00 */
[----:B0-----:R-:W-:-:S07]  /*0110*/  IMAD R7, R7, UR4, RZ ;  /* 0x0000000407077c24 */ /* 0x001fce000f8e02ff */
.L_x_2:
[C---:B0-----:R-:W-:Y:S01]  /*0120*/  IMAD.SHL.U32 R2, R6.reuse, 0x4, RZ ;  /* 0x0000000406027824 */ /* 0x041fe200078e00ff */
[----:B------:R-:W-:-:S04]  /*0130*/  SHF.L.U64.HI R3, R6, 0x2, R11 ;  /* 0x0000000206037819 */ /* 0x000fc8000001020b */
[C---:B---3--:R-:W-:Y:S02]  /*0140*/  IADD3 R4, P0, PT, R2.reuse, UR10, RZ ;  /* 0x0000000a02047c10 */ /* 0x048fe4000ff1e0ff */
[----:B----4-:R-:W-:Y:S02]  /*0150*/  IADD3 R2, P1, PT, R2, UR12, RZ ;  /* 0x0000000c02027c10 */ /* 0x010fe4000ff3e0ff */
[C---:B------:R-:W-:Y:S02]  /*0160*/  IADD3.X R5, PT, PT, R3.reuse, UR11, RZ, P0, !PT ;  /* 0x0000000b03057c10 */ /* 0x040fe400087fe4ff */
[----:B------:R-:W-:-:S03]  /*0170*/  IADD3.X R3, PT, PT, R3, UR13, RZ, P1, !PT ;  /* 0x0000000d03037c10 */ /* 0x000fc60008ffe4ff */
[----:B-1----:R-:W2:Y:S04]  /*0180*/  LDG.E R4, desc[UR6][R4.64] ;  /* 0x0000000604047981 */ /* 0x002ea8000c1e1900 */
[----:B------:R-:W2:Y:S01]  /*0190*/  LDG.E R9, desc[UR6][R2.64] ;  /* 0x0000000602097981 */ /* 0x000ea2000c1e1900 */
[----:B------:R-:W-:-:S04]  /*01a0*/  IMAD.IADD R6, R7, 0x1, R0 ;  /* 0x0000000107067824 */ /* 0x000fc800078e0200 */
[--C-:B------:R-:W-:Y:S01]  /*01b0*/  IMAD.MOV.U32 R0, RZ, RZ, R6.reuse ;  /* 0x000000ffff007224 */ /* 0x100fe200078e0006 */
[----:B------:R-:W-:Y:S02]  /*01c0*/  ISETP.GE.U32.AND P0, PT, R6, UR8, PT ;  /* 0x0000000806007c0c */ /* 0x000fe4000bf06070 */
[----:B------:R-:W-:-:S04]  /*01d0*/  SHF.R.S32.HI R11, RZ, 0x1f, R6 ;  /* 0x0000001fff0b7819 */ /* 0x000fc80000011406 */
[----:B------:R-:W-:Y:S01]  /*01e0*/  ISETP.GE.U32.AND.EX P0, PT, R11, UR9, PT, P0 ;  /* 0x000000090b007c0c */ /* 0x000fe2000bf06100 */
[----:B--2---:R-:W-:-:S05]  /*01f0*/  FFMA R9, R4, UR5, R9 ;  /* 0x0000000504097c23 */ /* 0x004fca0008000009 */
[----:B------:R0:W-:Y:S07]  /*0200*/  STG.E desc[UR6][R2.64], R9 ;  /* 0x0000000902007986 */ /* 0x0001ee000c101906 */
[----:B------:R-:W-:Y:S05]  /*0210*/  @!P0 BRA `(.L_x_2) ;  /* 0xfffffffc00c08947 */ /* 0x000fea000383ffff */
[----:B------:R-:W-:Y:S05]  /*0220*/  EXIT ;  /* 0x000000000000794d */ /* 0x000fea0003800000 */
.L_x_3:
        /* <DEDUP_REMOVED lines=13> */
.L_x_9:


//--------------------- .text.fill_double         --------------------------
	.section	.text.fill_double,"ax",@progbits
	.align	128
        .global         fill_double
        .type           fill_double,@function
        .size           fill_double,(.L_x_10 - fill_double)
        .other          fill_double,@"STO_CUDA_ENTRY STV_DEFAULT"
fill_double:
.text.fill_double:
        /* <DEDUP_REMOVED lines=10> */
[----:B------:R-:W0:Y:S01]  /*00a0*/  LDC.64 R4, c[0x0][0x390] ;  /* 0x0000e400ff047b82 */ /* 0x000e220000000a00 */
[----:B------:R-:W1:Y:S01]  /*00b0*/  LDCU UR4, c[0x0][0x370] ;  /* 0x00006e00ff0477ac */ /* 0x000e620008000800 */
[----:B------:R-:W-:Y:S02]  /*00c0*/  IMAD.MOV.U32 R9, RZ, RZ, R2 ;  /* 0x000000ffff097224 */ /* 0x000fe400078e0002 */
[----:B------:R-:W-:Y:S01]  /*00d0*/  IMAD.MOV.U32 R6, RZ, RZ, R0 ;  /* 0x000000ffff067224 */ /* 0x000fe200078e0000 */
[----:B------:R-:W2:Y:S01]  /*00e0*/  LDCU.64 UR6, c[0x0][0x358] ;  /* 0x00006b00ff0677ac */ /* 0x000ea20008000a00 */
[----:B------:R-:W3:Y:S01]  /*00f0*/  LDCU.64 UR10, c[0x0][0x380] ;  /* 0x00007000ff0a77ac */ /* 0x000ee20008000a00 */
[----:B-1----:R-:W-:-:S07]  /*0100*/  IMAD R7, R7, UR4, RZ ;  /* 0x0000000407077c24 */ /* 0x002fce000f8e02ff */
.L_x_4:
[----:B---3--:R-:W-:-:S04]  /*0110*/  LEA R2, P0, R6, UR10, 0x3 ;  /* 0x0000000a06027c11 */ /* 0x008fc8000f8018ff */
[----:B------:R-:W-:Y:S01]  /*0120*/  LEA.HI.X R3, R6, UR11, R9, 0x3, P0 ;  /* 0x0000000b06037c11 */ /* 0x000fe200080f1c09 */
[----:B------:R-:W-:-:S04]  /*0130*/  IMAD.IADD R6, R7, 0x1, R0 ;  /* 0x0000000107067824 */ /* 0x000fc800078e0200 */
[----:B0-2---:R1:W-:Y:S01]  /*0140*/  STG.E.64 desc[UR6][R2.64], R4 ;  /* 0x0000000402007986 */ /* 0x0053e2000c101b06 */
[----:B------:R-:W-:Y:S01]  /*0150*/  ISETP.GE.U32.AND P0, PT, R6, UR8, PT ;  /* 0x0000000806007c0c */ /* 0x000fe2000bf06070 */
[--C-:B------:R-:W-:Y:S01]  /*0160*/  IMAD.MOV.U32 R0, RZ, RZ, R6.reuse ;  /* 0x000000ffff007224 */ /* 0x100fe200078e0006 */
[----:B------:R-:W-:-:S04]  /*0170*/  SHF.R.S32.HI R9, RZ, 0x1f, R6 ;  /* 0x0000001fff097819 */ /* 0x000fc80000011406 */
[----:B------:R-:W-:-:S13]  /*0180*/  ISETP.GE.U32.AND.EX P0, PT, R9, UR9, PT, P0 ;  /* 0x0000000909007c0c */ /* 0x000fda000bf06100 */
[----:B-1----:R-:W-:Y:S05]  /*0190*/  @!P0 BRA `(.L_x_4) ;  /* 0xfffffffc00dc8947 */ /* 0x002fea000383ffff */
[----:B------:R-:W-:Y:S05]  /*01a0*/  EXIT ;  /* 0x000000000000794d */ /* 0x000fea0003800000 */
.L_x_5:
        /* <DEDUP_REMOVED lines=13> */
.L_x_10:


//--------------------- .text.fill_float          --------------------------
	.section	.text.fill_float,"ax",@progbits
	.align	128
        .global         fill_float
        .type           fill_float,@function
        .size           fill_float,(.L_x_11 - fill_float)
        .other          fill_float,@"STO_CUDA_ENTRY STV_DEFAULT"
fill_float:
.text.fill_float:
        /* <DEDUP_REMOVED lines=10> */
[----:B------:R-:W0:Y:S01]  /*00a0*/  LDC R9, c[0x0][0x390] ;  /* 0x0000e400ff097b82 */ /* 0x000e220000000800 */
[----:B------:R-:W1:Y:S01]  /*00b0*/  LDCU UR4, c[0x0][0x370] ;  /* 0x00006e00ff0477ac */ /* 0x000e620008000800 */
[----:B------:R-:W-:Y:S02]  /*00c0*/  IMAD.MOV.U32 R7, RZ, RZ, R2 ;  /* 0x000000ffff077224 */ /* 0x000fe400078e0002 */
[----:B------:R-:W-:Y:S01]  /*00d0*/  IMAD.MOV.U32 R4, RZ, RZ, R0 ;  /* 0x000000ffff047224 */ /* 0x000fe200078e0000 */
[----:B------:R-:W2:Y:S01]  /*00e0*/  LDCU.64 UR6, c[0x0][0x358] ;  /* 0x00006b00ff0677ac */ /* 0x000ea20008000a00 */
[----:B------:R-:W3:Y:S01]  /*00f0*/  LDCU.64 UR10, c[0x0][0x380] ;  /* 0x00007000ff0a77ac */ /* 0x000ee20008000a00 */
[----:B-1----:R-:W-:-:S07]  /*0100*/  IMAD R5, R5, UR4, RZ ;  /* 0x0000000405057c24 */ /* 0x002fce000f8e02ff */
.L_x_6:
[----:B---3--:R-:W-:-:S04]  /*0110*/  LEA R2, P0, R4, UR10, 0x2 ;  /* 0x0000000a04027c11 */ /* 0x008fc8000f8010ff */
[----:B------:R-:W-:Y:S01]  /*0120*/  LEA.HI.X R3, R4, UR11, R7, 0x2, P0 ;  /* 0x0000000b04037c11 */ /* 0x000fe200080f1407 */
[----:B------:R-:W-:-:S04]  /*0130*/  IMAD.IADD R4, R5, 0x1, R0 ;  /* 0x0000000105047824 */ /* 0x000fc800078e0200 */
[----:B0-2---:R1:W-:Y:S01]  /*0140*/  STG.E desc[UR6][R2.64], R9 ;  /* 0x0000000902007986 */ /* 0x0053e2000c101906 */
[----:B------:R-:W-:Y:S01]  /*0150*/  ISETP.GE.U32.AND P0, PT, R4, UR8, PT ;  /* 0x0000000804007c0c */ /* 0x000fe2000bf06070 */
[--C-:B------:R-:W-:Y:S01]  /*0160*/  IMAD.MOV.U32 R0, RZ, RZ, R4.reuse ;  /* 0x000000ffff007224 */ /* 0x100fe200078e0004 */
[----:B------:R-:W-:-:S04]  /*0170*/  SHF.R.S32.HI R7, RZ, 0x1f, R4 ;  /* 0x0000001fff077819 */ /* 0x000fc80000011404 */
[----:B------:R-:W-:-:S13]  /*0180*/  ISETP.GE.U32.AND.EX P0, PT, R7, UR9, PT, P0 ;  /* 0x0000000907007c0c */ /* 0x000fda000bf06100 */
[----:B-1----:R-:W-:Y:S05]  /*0190*/  @!P0 BRA `(.L_x_6) ;  /* 0xfffffffc00dc8947 */ /* 0x002fea000383ffff */
[----:B------:R-:W-:Y:S05]  /*01a0*/  EXIT ;  /* 0x000000000000794d */ /* 0x000fea0003800000 */
.L_x_7:
        /* <DEDUP_REMOVED lines=13> */
.L_x_11:


//--------------------- .nv.shared.reserved.0     --------------------------
	.section	.nv.shared.reserved.0,"aw",@nobits
	.weak		__nv_reservedSMEM_offset_0_alias
	.size		__nv_reservedSMEM_offset_0_alias, 0, 64
	.other		__nv_reservedSMEM_offset_0_alias,@"STO_CUDA_RESERVED_SHARED STV_DEFAULT"
__nv_reservedSMEM_offset_0_alias:
	.zero		0
	.zero		64


//--------------------- .nv.constant0.axpy_double --------------------------
	.section	.nv.constant0.axpy_double,"a",@progbits
	.sectionflags	@""
	.align	4
.nv.constant0.axpy_double:
	.zero		928


//--------------------- .nv.constant0.axpy_float  --------------------------
	.section	.nv.constant0.axpy_float,"a",@progbits
	.sectionflags	@""
	.align	4
.nv.constant0.axpy_float:
	.zero		928


//--------------------- .nv.constant0.fill_double --------------------------
	.section	.nv.constant0.fill_double,"a",@progbits
	.sectionflags	@""
	.align	4
.nv.constant0.fill_double:
	.zero		920


//--------------------- .nv.constant0.fill_float  --------------------------
	.section	.nv.constant0.fill_float,"a",@progbits
	.sectionflags	@""
	.align	4
.nv.constant0.fill_float:
	.zero		916


//--------------------- SYMBOLS --------------------------

	.type		.nv.reservedSmem.offset0,@object
	.size		.nv.reservedSmem.offset0,0x4
